//
// Generated by NVIDIA NVVM Compiler
//
// Compiler Build ID: CL-36424714
// Cuda compilation tools, release 13.0, V13.0.88
// Based on NVVM 20.0.0
//

.version 9.0
.target sm_100
.address_size 64

	// .globl	MPComputeStateKernel

.visible .entry MPComputeStateKernel(
	.param .f32 MPComputeStateKernel_param_0,
	.param .f32 MPComputeStateKernel_param_1,
	.param .u64 .ptr .align 1 MPComputeStateKernel_param_2,
	.param .u64 .ptr .align 1 MPComputeStateKernel_param_3,
	.param .u64 .ptr .align 1 MPComputeStateKernel_param_4,
	.param .u64 .ptr .align 1 MPComputeStateKernel_param_5,
	.param .f32 MPComputeStateKernel_param_6,
	.param .f32 MPComputeStateKernel_param_7,
	.param .u32 MPComputeStateKernel_param_8
)
{
	.reg .pred 	%p<12>;
	.reg .b32 	%r<44>;
	.reg .b32 	%f<88>;
	.reg .b64 	%rd<49>;

	ld.param.u64 	%rd5, [MPComputeStateKernel_param_2];
	ld.param.u64 	%rd2, [MPComputeStateKernel_param_3];
	ld.param.u64 	%rd3, [MPComputeStateKernel_param_4];
	ld.param.u64 	%rd4, [MPComputeStateKernel_param_5];
	ld.param.f32 	%f14, [MPComputeStateKernel_param_6];
	ld.param.u32 	%r25, [MPComputeStateKernel_param_8];
	cvta.to.global.u64 	%rd1, %rd5;
	mov.u32 	%r26, %ntid.x;
	mov.u32 	%r27, %ctaid.y;
	mov.u32 	%r28, %nctaid.x;
	mov.u32 	%r29, %ctaid.x;
	mov.u32 	%r1, %tid.x;
	mad.lo.s32 	%r30, %r28, %r27, %r29;
	mul.lo.s32 	%r2, %r30, %r26;
	add.s32 	%r3, %r2, %r1;
	setp.ge.s32 	%p1, %r3, %r25;
	@%p1 bra 	$L__BB0_15;
	setp.lt.s32 	%p2, %r25, 1;
	mov.f32 	%f87, 0f00000000;
	@%p2 bra 	$L__BB0_14;
	add.s32 	%r32, %r25, -1;
	and.b32  	%r4, %r25, 15;
	setp.lt.u32 	%p3, %r32, 15;
	mov.f32 	%f87, 0f00000000;
	mov.b32 	%r40, 0;
	@%p3 bra 	$L__BB0_5;
	and.b32  	%r40, %r25, 2147483632;
	neg.s32 	%r38, %r40;
	shl.b32 	%r7, %r25, 4;
	mov.f32 	%f87, 0f00000000;
	mul.wide.u32 	%rd8, %r25, 4;
	mov.u32 	%r37, %r3;
$L__BB0_4:
	.pragma "nounroll";
	mul.wide.s32 	%rd6, %r37, 4;
	add.s64 	%rd7, %rd1, %rd6;
	ld.global.f32 	%f19, [%rd7];
	add.f32 	%f20, %f87, %f19;
	add.s64 	%rd9, %rd7, %rd8;
	ld.global.f32 	%f21, [%rd9];
	add.f32 	%f22, %f20, %f21;
	add.s64 	%rd10, %rd9, %rd8;
	ld.global.f32 	%f23, [%rd10];
	add.f32 	%f24, %f22, %f23;
	add.s64 	%rd11, %rd10, %rd8;
	ld.global.f32 	%f25, [%rd11];
	add.f32 	%f26, %f24, %f25;
	add.s64 	%rd12, %rd11, %rd8;
	ld.global.f32 	%f27, [%rd12];
	add.f32 	%f28, %f26, %f27;
	add.s64 	%rd13, %rd12, %rd8;
	ld.global.f32 	%f29, [%rd13];
	add.f32 	%f30, %f28, %f29;
	add.s64 	%rd14, %rd13, %rd8;
	ld.global.f32 	%f31, [%rd14];
	add.f32 	%f32, %f30, %f31;
	add.s64 	%rd15, %rd14, %rd8;
	ld.global.f32 	%f33, [%rd15];
	add.f32 	%f34, %f32, %f33;
	add.s64 	%rd16, %rd15, %rd8;
	ld.global.f32 	%f35, [%rd16];
	add.f32 	%f36, %f34, %f35;
	add.s64 	%rd17, %rd16, %rd8;
	ld.global.f32 	%f37, [%rd17];
	add.f32 	%f38, %f36, %f37;
	add.s64 	%rd18, %rd17, %rd8;
	ld.global.f32 	%f39, [%rd18];
	add.f32 	%f40, %f38, %f39;
	add.s64 	%rd19, %rd18, %rd8;
	ld.global.f32 	%f41, [%rd19];
	add.f32 	%f42, %f40, %f41;
	add.s64 	%rd20, %rd19, %rd8;
	ld.global.f32 	%f43, [%rd20];
	add.f32 	%f44, %f42, %f43;
	add.s64 	%rd21, %rd20, %rd8;
	ld.global.f32 	%f45, [%rd21];
	add.f32 	%f46, %f44, %f45;
	add.s64 	%rd22, %rd21, %rd8;
	ld.global.f32 	%f47, [%rd22];
	add.f32 	%f48, %f46, %f47;
	add.s64 	%rd23, %rd22, %rd8;
	ld.global.f32 	%f49, [%rd23];
	add.f32 	%f87, %f48, %f49;
	add.s32 	%r38, %r38, 16;
	add.s32 	%r37, %r37, %r7;
	setp.ne.s32 	%p4, %r38, 0;
	@%p4 bra 	$L__BB0_4;
$L__BB0_5:
	setp.eq.s32 	%p5, %r4, 0;
	@%p5 bra 	$L__BB0_14;
	and.b32  	%r13, %r25, 7;
	setp.lt.u32 	%p6, %r4, 8;
	@%p6 bra 	$L__BB0_8;
	mad.lo.s32 	%r33, %r40, %r25, %r3;
	mul.wide.s32 	%rd24, %r33, 4;
	add.s64 	%rd25, %rd1, %rd24;
	ld.global.f32 	%f51, [%rd25];
	add.f32 	%f52, %f87, %f51;
	mul.wide.u32 	%rd26, %r25, 4;
	add.s64 	%rd27, %rd25, %rd26;
	ld.global.f32 	%f53, [%rd27];
	add.f32 	%f54, %f52, %f53;
	add.s64 	%rd28, %rd27, %rd26;
	ld.global.f32 	%f55, [%rd28];
	add.f32 	%f56, %f54, %f55;
	add.s64 	%rd29, %rd28, %rd26;
	ld.global.f32 	%f57, [%rd29];
	add.f32 	%f58, %f56, %f57;
	add.s64 	%rd30, %rd29, %rd26;
	ld.global.f32 	%f59, [%rd30];
	add.f32 	%f60, %f58, %f59;
	add.s64 	%rd31, %rd30, %rd26;
	ld.global.f32 	%f61, [%rd31];
	add.f32 	%f62, %f60, %f61;
	add.s64 	%rd32, %rd31, %rd26;
	ld.global.f32 	%f63, [%rd32];
	add.f32 	%f64, %f62, %f63;
	add.s64 	%rd33, %rd32, %rd26;
	ld.global.f32 	%f65, [%rd33];
	add.f32 	%f87, %f64, %f65;
	add.s32 	%r40, %r40, 8;
$L__BB0_8:
	setp.eq.s32 	%p7, %r13, 0;
	@%p7 bra 	$L__BB0_14;
	and.b32  	%r16, %r25, 3;
	setp.lt.u32 	%p8, %r13, 4;
	@%p8 bra 	$L__BB0_11;
	mad.lo.s32 	%r34, %r40, %r25, %r3;
	mul.wide.s32 	%rd34, %r34, 4;
	add.s64 	%rd35, %rd1, %rd34;
	ld.global.f32 	%f67, [%rd35];
	add.f32 	%f68, %f87, %f67;
	mul.wide.u32 	%rd36, %r25, 4;
	add.s64 	%rd37, %rd35, %rd36;
	ld.global.f32 	%f69, [%rd37];
	add.f32 	%f70, %f68, %f69;
	add.s64 	%rd38, %rd37, %rd36;
	ld.global.f32 	%f71, [%rd38];
	add.f32 	%f72, %f70, %f71;
	add.s64 	%rd39, %rd38, %rd36;
	ld.global.f32 	%f73, [%rd39];
	add.f32 	%f87, %f72, %f73;
	add.s32 	%r40, %r40, 4;
$L__BB0_11:
	setp.eq.s32 	%p9, %r16, 0;
	@%p9 bra 	$L__BB0_14;
	mad.lo.s32 	%r35, %r40, %r25, %r1;
	add.s32 	%r43, %r35, %r2;
	neg.s32 	%r42, %r16;
$L__BB0_13:
	.pragma "nounroll";
	mul.wide.s32 	%rd40, %r43, 4;
	add.s64 	%rd41, %rd1, %rd40;
	ld.global.f32 	%f74, [%rd41];
	add.f32 	%f87, %f87, %f74;
	add.s32 	%r43, %r43, %r25;
	add.s32 	%r42, %r42, 1;
	setp.ne.s32 	%p10, %r42, 0;
	@%p10 bra 	$L__BB0_13;
$L__BB0_14:
	cvta.to.global.u64 	%rd42, %rd2;
	mul.wide.s32 	%rd43, %r3, 4;
	add.s64 	%rd44, %rd42, %rd43;
	ld.global.f32 	%f75, [%rd44];
	add.f32 	%f76, %f87, %f75;
	mov.b32 	%r36, 0;
	st.global.u32 	[%rd44], %r36;
	setp.ge.f32 	%p11, %f76, %f14;
	selp.f32 	%f77, 0f3F800000, 0f00000000, %p11;
	mul.f32 	%f78, %f76, %f77;
	cvta.to.global.u64 	%rd45, %rd3;
	add.s64 	%rd46, %rd45, %rd43;
	st.global.f32 	[%rd46], %f78;
	cvta.to.global.u64 	%rd47, %rd4;
	add.s64 	%rd48, %rd47, %rd43;
	st.global.f32 	[%rd48], %f78;
$L__BB0_15:
	ret;

}


// ===== COMPILED SASS (sm_100) =====

	.target	sm_100

	.elftype	@"ET_EXEC"


//--------------------- .note.nv.tkinfo           --------------------------
	.section	.note.nv.tkinfo,"",@"SHT_NOTE"
	.sectionflags	@"SHF_NOTE_NV_TKINFO"
	.tkinfo
        /*0018*/ 	.word	0x00000002
        /*0030*/ 	.string	""
        /*0030*/ 	.string	"ptxas"
        /*0030*/ 	.string	"Cuda compilation tools, release 13.0, V13.0.88"
        /*0030*/ 	.string	"Build cuda_13.0.r13.0/compiler.36424714_0"
        /*0030*/ 	.string	"-arch sm_100 -m 64 "



//--------------------- .note.nv.cuinfo           --------------------------
	.section	.note.nv.cuinfo,"",@"SHT_NOTE"
	.sectionflags	@"SHF_NOTE_NV_CUINFO"
        /*0018*/ 	.short	0x0002
        /*001a*/ 	.short	0x0064
        /*001c*/ 	.short	0x0082
	.zero		2


//--------------------- .nv.info                  --------------------------
	.section	.nv.info,"",@"SHT_CUDA_INFO"
	.align	4


	//----- nvinfo : EIATTR_REGCOUNT
	.align		4
        /*0000*/ 	.byte	0x04, 0x2f
        /*0002*/ 	.short	(.L_1 - .L_0)
	.align		4
.L_0:
        /*0004*/ 	.word	index@(MPComputeStateKernel)
        /*0008*/ 	.word	0x00000020


	//----- nvinfo : EIATTR_FRAME_SIZE
	.align		4
.L_1:
        /*000c*/ 	.byte	0x04, 0x11
        /*000e*/ 	.short	(.L_3 - .L_2)
	.align		4
.L_2:
        /*0010*/ 	.word	index@(MPComputeStateKernel)
        /*0014*/ 	.word	0x00000000


	//----- nvinfo : EIATTR_MIN_STACK_SIZE
	.align		4
.L_3:
        /*0018*/ 	.byte	0x04, 0x12
        /*001a*/ 	.short	(.L_5 - .L_4)
	.align		4
.L_4:
        /*001c*/ 	.word	index@(MPComputeStateKernel)
        /*0020*/ 	.word	0x00000000
.L_5:


//--------------------- .nv.compat                --------------------------
	.section	.nv.compat,"",@"SHT_CUDA_COMPAT_INFO"
	.align	4
        /*0000*/ 	.byte	0x02, 0x09, 0x00, 0x00, 0x02, 0x02, 0x01, 0x00, 0x02, 0x05, 0x05, 0x00, 0x03, 0x07, 0x01, 0x01
        /*0010*/ 	.byte	0x02, 0x03, 0x00, 0x00, 0x02, 0x06, 0x01, 0x00, 0x04, 0x0b, 0x08, 0x00, 0x09, 0x00, 0x00, 0x00
        /*0020*/ 	.byte	0x00, 0x00, 0x00, 0x00


//--------------------- .nv.info.MPComputeStateKernel --------------------------
	.section	.nv.info.MPComputeStateKernel,"",@"SHT_CUDA_INFO"
	.sectionflags	@""
	.align	4


	//----- nvinfo : EIATTR_CUDA_API_VERSION
	.align		4
        /*0000*/ 	.byte	0x04, 0x37
        /*0002*/ 	.short	(.L_7 - .L_6)
.L_6:
        /*0004*/ 	.word	0x00000082


	//----- nvinfo : EIATTR_KPARAM_INFO
	.align		4
.L_7:
        /*0008*/ 	.byte	0x04, 0x17
        /*000a*/ 	.short	(.L_9 - .L_8)
.L_8:
        /*000c*/ 	.word	0x00000000
        /*0010*/ 	.short	0x0008
        /*0012*/ 	.short	0x0030
        /*0014*/ 	.byte	0x00, 0xf0, 0x11, 0x00


	//----- nvinfo : EIATTR_KPARAM_INFO
	.align		4
.L_9:
        /*0018*/ 	.byte	0x04, 0x17
        /*001a*/ 	.short	(.L_11 - .L_10)
.L_10:
        /*001c*/ 	.word	0x00000000
        /*0020*/ 	.short	0x0007
        /*0022*/ 	.short	0x002c
        /*0024*/ 	.byte	0x00, 0xf0, 0x11, 0x00


	//----- nvinfo : EIATTR_KPARAM_INFO
	.align		4
.L_11:
        /*0028*/ 	.byte	0x04, 0x17
        /*002a*/ 	.short	(.L_13 - .L_12)
.L_12:
        /*002c*/ 	.word	0x00000000
        /*0030*/ 	.short	0x0006
        /*0032*/ 	.short	0x0028
        /*0034*/ 	.byte	0x00, 0xf0, 0x11, 0x00


	//----- nvinfo : EIATTR_KPARAM_INFO
	.align		4
.L_13:
        /*0038*/ 	.byte	0x04, 0x17
        /*003a*/ 	.short	(.L_15 - .L_14)
.L_14:
        /*003c*/ 	.word	0x00000000
        /*0040*/ 	.short	0x0005
        /*0042*/ 	.short	0x0020
        /*0044*/ 	.byte	0x00, 0xf5, 0x21, 0x00


	//----- nvinfo : EIATTR_KPARAM_INFO
	.align		4
.L_15:
        /*0048*/ 	.byte	0x04, 0x17
        /*004a*/ 	.short	(.L_17 - .L_16)
.L_16:
        /*004c*/ 	.word	0x00000000
        /*0050*/ 	.short	0x0004
        /*0052*/ 	.short	0x0018
        /*0054*/ 	.byte	0x00, 0xf5, 0x21, 0x00


	//----- nvinfo : EIATTR_KPARAM_INFO
	.align		4
.L_17:
        /*0058*/ 	.byte	0x04, 0x17
        /*005a*/ 	.short	(.L_19 - .L_18)
.L_18:
        /*005c*/ 	.word	0x00000000
        /*0060*/ 	.short	0x0003
        /*0062*/ 	.short	0x0010
        /*0064*/ 	.byte	0x00, 0xf5, 0x21, 0x00


	//----- nvinfo : EIATTR_KPARAM_INFO
	.align		4
.L_19:
        /*0068*/ 	.byte	0x04, 0x17
        /*006a*/ 	.short	(.L_21 - .L_20)
.L_20:
        /*006c*/ 	.word	0x00000000
        /*0070*/ 	.short	0x0002
        /*0072*/ 	.short	0x0008
        /*0074*/ 	.byte	0x00, 0xf5, 0x21, 0x00


	//----- nvinfo : EIATTR_KPARAM_INFO
	.align		4
.L_21:
        /*0078*/ 	.byte	0x04, 0x17
        /*007a*/ 	.short	(.L_23 - .L_22)
.L_22:
        /*007c*/ 	.word	0x00000000
        /*0080*/ 	.short	0x0001
        /*0082*/ 	.short	0x0004
        /*0084*/ 	.byte	0x00, 0xf0, 0x11, 0x00


	//----- nvinfo : EIATTR_KPARAM_INFO
	.align		4
.L_23:
        /*0088*/ 	.byte	0x04, 0x17
        /*008a*/ 	.short	(.L_25 - .L_24)
.L_24:
        /*008c*/ 	.word	0x00000000
        /*0090*/ 	.short	0x0000
        /*0092*/ 	.short	0x0000
        /*0094*/ 	.byte	0x00, 0xf0, 0x11, 0x00


	//----- nvinfo : EIATTR_SPARSE_MMA_MASK
	.align		4
.L_25:
        /*0098*/ 	.byte	0x03, 0x50
        /*009a*/ 	.short	0x0000


	//----- nvinfo : EIATTR_MAXREG_COUNT
	.align		4
        /*009c*/ 	.byte	0x03, 0x1b
        /*009e*/ 	.short	0x00ff


	//----- nvinfo : EIATTR_MERCURY_ISA_VERSION
	.align		4
        /*00a0*/ 	.byte	0x03, 0x5f
        /*00a2*/ 	.short	0x0101


	//----- nvinfo : EIATTR_VRC_CTA_INIT_COUNT
	.align		4
        /*00a4*/ 	.byte	0x02, 0x4a
	.zero		1
	.zero		1


	//----- nvinfo : EIATTR_EXIT_INSTR_OFFSETS
	.align		4
        /*00a8*/ 	.byte	0x04, 0x1c
        /*00aa*/ 	.short	(.L_27 - .L_26)


	//   ....[0]....
.L_26:
        /*00ac*/ 	.word	0x000000b0


	//   ....[1]....
        /*00b0*/ 	.word	0x000009d0


	//----- nvinfo : EIATTR_CBANK_PARAM_SIZE
	.align		4
.L_27:
        /*00b4*/ 	.byte	0x03, 0x19
        /*00b6*/ 	.short	0x0034


	//----- nvinfo : EIATTR_PARAM_CBANK
	.align		4
        /*00b8*/ 	.byte	0x04, 0x0a
        /*00ba*/ 	.short	(.L_29 - .L_28)
	.align		4
.L_28:
        /*00bc*/ 	.word	index@(.nv.constant0.MPComputeStateKernel)
        /*00c0*/ 	.short	0x0380
        /*00c2*/ 	.short	0x0034


	//----- nvinfo : EIATTR_SW_WAR
	.align		4
.L_29:
        /*00c4*/ 	.byte	0x04, 0x36
        /*00c6*/ 	.short	(.L_31 - .L_30)
.L_30:
        /*00c8*/ 	.word	0x00000008
.L_31:


//--------------------- .nv.callgraph             --------------------------
	.section	.nv.callgraph,"",@"SHT_CUDA_CALLGRAPH"
	.align	4
	.sectionentsize	8
	.align		4
        /*0000*/ 	.word	0x00000000
	.align		4
        /*0004*/ 	.word	0xffffffff
	.align		4
        /*0008*/ 	.word	0x00000000
	.align		4
        /*000c*/ 	.word	0xfffffffe
	.align		4
        /*0010*/ 	.word	0x00000000
	.align		4
        /*0014*/ 	.word	0xfffffffd
	.align		4
        /*0018*/ 	.word	0x00000000
	.align		4
        /*001c*/ 	.word	0xfffffffc


//--------------------- .text.MPComputeStateKernel --------------------------
	.section	.text.MPComputeStateKernel,"ax",@progbits
	.align	128
        .global         MPComputeStateKernel
        .type           MPComputeStateKernel,@function
        .size           MPComputeStateKernel,(.L_x_7 - MPComputeStateKernel)
        .other          MPComputeStateKernel,@"STO_CUDA_ENTRY STV_DEFAULT"
MPComputeStateKernel:
.text.MPComputeStateKernel:
[----:B------:R-:W-:Y:S08]  /*0000*/  LDC R1, c[0x0][0x37c] ;  /* 0x0000df00ff017b82 */ /* 0x000ff00000000800 */
[----:B------:R-:W-:Y:S01]  /*0010*/  S2UR UR4, SR_CTAID.Y ;  /* 0x00000000000479c3 */ /* 0x000fe20000002600 */
[----:B------:R-:W0:Y:S01]  /*0020*/  S2R R0, SR_TID.X ;  /* 0x0000000000007919 */ /* 0x000e220000002100 */
[----:B------:R-:W1:Y:S01]  /*0030*/  LDCU UR5, c[0x0][0x360] ;  /* 0x00006c00ff0577ac */ /* 0x000e620008000800 */
[----:B------:R-:W2:Y:S05]  /*0040*/  LDCU UR6, c[0x0][0x370] ;  /* 0x00006e00ff0677ac */ /* 0x000eaa0008000800 */
[----:B------:R-:W2:Y:S08]  /*0050*/  S2UR UR7, SR_CTAID.X ;  /* 0x00000000000779c3 */ /* 0x000eb00000002500 */
[----:B------:R-:W3:Y:S01]  /*0060*/  LDC R3, c[0x0][0x3b0] ;  /* 0x0000ec00ff037b82 */ /* 0x000ee20000000800 */
[----:B--2---:R-:W-:-:S04]  /*0070*/  UIMAD UR4, UR4, UR6, UR7 ;  /* 0x00000006040472a4 */ /* 0x004fc8000f8e0207 */
[----:B-1----:R-:W-:-:S06]  /*0080*/  UIMAD UR4, UR4, UR5, URZ ;  /* 0x00000005040472a4 */ /* 0x002fcc000f8e02ff */
[----:B0-----:R-:W-:-:S04]  /*0090*/  IADD3 R2, PT, PT, R0, UR4, RZ ;  /* 0x0000000400027c10 */ /* 0x001fc8000fffe0ff */
[----:B---3--:R-:W-:-:S13]  /*00a0*/  ISETP.GE.AND P0, PT, R2, R3, PT ;  /* 0x000000030200720c */ /* 0x008fda0003f06270 */
[----:B------:R-:W-:Y:S05]  /*00b0*/  @P0 EXIT ;  /* 0x000000000000094d */ /* 0x000fea0003800000 */
[----:B------:R-:W-:Y:S01]  /*00c0*/  ISETP.GE.AND P0, PT, R3, 0x1, PT ;  /* 0x000000010300780c */ /* 0x000fe20003f06270 */
[----:B------:R-:W0:Y:S01]  /*00d0*/  LDCU.64 UR6, c[0x0][0x358] ;  /* 0x00006b00ff0677ac */ /* 0x000e220008000a00 */
[----:B------:R-:W-:-:S11]  /*00e0*/  HFMA2 R7, -RZ, RZ, 0, 0 ;  /* 0x00000000ff077431 */ /* 0x000fd600000001ff */
[----:B------:R-:W-:Y:S05]  /*00f0*/  @!P0 BRA `(.L_x_0) ;  /* 0x0000000400fc8947 */ /* 0x000fea0003800000 */
[C---:B------:R-:W-:Y:S02]  /*0100*/  IADD3 R4, PT, PT, R3.reuse, -0x1, RZ ;  /* 0xffffffff03047810 */ /* 0x040fe40007ffe0ff */
[----:B------:R-:W-:Y:S02]  /*0110*/  CS2R R6, SRZ ;  /* 0x0000000000067805 */ /* 0x000fe4000001ff00 */
[----:B------:R-:W-:Y:S02]  /*0120*/  LOP3.LUT R5, R3, 0xf, RZ, 0xc0, !PT ;  /* 0x0000000f03057812 */ /* 0x000fe400078ec0ff */
[----:B------:R-:W-:Y:S02]  /*0130*/  ISETP.GE.U32.AND P1, PT, R4, 0xf, PT ;  /* 0x0000000f0400780c */ /* 0x000fe40003f26070 */
[----:B------:R-:W-:-:S11]  /*0140*/  ISETP.NE.AND P0, PT, R5, RZ, PT ;  /* 0x000000ff0500720c */ /* 0x000fd60003f05270 */
[----:B------:R-:W-:Y:S05]  /*0150*/  @!P1 BRA `(.L_x_1) ;  /* 0x0000000000e49947 */ /* 0x000fea0003800000 */
[----:B------:R-:W-:Y:S02]  /*0160*/  LOP3.LUT R6, R3, 0x7ffffff0, RZ, 0xc0, !PT ;  /* 0x7ffffff003067812 */ /* 0x000fe400078ec0ff */
[----:B------:R-:W-:Y:S02]  /*0170*/  MOV R7, RZ ;  /* 0x000000ff00077202 */ /* 0x000fe40000000f00 */
[----:B------:R-:W-:Y:S02]  /*0180*/  MOV R8, R2 ;  /* 0x0000000200087202 */ /* 0x000fe40000000f00 */
[----:B------:R-:W-:-:S07]  /*0190*/  IADD3 R9, PT, PT, -R6, RZ, RZ ;  /* 0x000000ff06097210 */ /* 0x000fce0007ffe1ff */
.L_x_2:
[----:B------:R-:W1:Y:S02]  /*01a0*/  LDC.64 R14, c[0x0][0x388] ;  /* 0x0000e200ff0e7b82 */ /* 0x000e640000000a00 */
[----:B-1----:R-:W-:-:S05]  /*01b0*/  IMAD.WIDE R14, R8, 0x4, R14 ;  /* 0x00000004080e7825 */ /* 0x002fca00078e020e */
[----:B0-----:R-:W2:Y:S01]  /*01c0*/  LDG.E R4, desc[UR6][R14.64] ;  /* 0x000000060e047981 */ /* 0x001ea2000c1e1900 */
[----:B------:R-:W-:-:S04]  /*01d0*/  IMAD.WIDE.U32 R28, R3, 0x4, R14 ;  /* 0x00000004031c7825 */ /* 0x000fc800078e000e */
[C---:B------:R-:W-:Y:S02]  /*01e0*/  IMAD.WIDE.U32 R12, R3.reuse, 0x4, R28 ;  /* 0x00000004030c7825 */ /* 0x040fe400078e001c */
[----:B------:R-:W3:Y:S02]  /*01f0*/  LDG.E R28, desc[UR6][R28.64] ;  /* 0x000000061c1c7981 */ /* 0x000ee4000c1e1900 */
[C---:B------:R-:W-:Y:S02]  /*0200*/  IMAD.WIDE.U32 R20, R3.reuse, 0x4, R12 ;  /* 0x0000000403147825 */ /* 0x040fe400078e000c */
[----:B------:R0:W4:Y:S04]  /*0210*/  LDG.E R27, desc[UR6][R12.64] ;  /* 0x000000060c1b7981 */ /* 0x000128000c1e1900 */
[----:B------:R-:W5:Y:S01]  /*0220*/  LDG.E R26, desc[UR6][R20.64] ;  /* 0x00000006141a7981 */ /* 0x000f62000c1e1900 */
[----:B------:R-:W-:-:S05]  /*0230*/  IMAD.WIDE.U32 R24, R3, 0x4, R20 ;  /* 0x0000000403187825 */ /* 0x000fca00078e0014 */
[----:B------:R-:W5:Y:S01]  /*0240*/  LDG.E R23, desc[UR6][R24.64] ;  /* 0x0000000618177981 */ /* 0x000f62000c1e1900 */
[----:B------:R-:W-:-:S05]  /*0250*/  IMAD.WIDE.U32 R16, R3, 0x4, R24 ;  /* 0x0000000403107825 */ /* 0x000fca00078e0018 */
[----:B------:R1:W5:Y:S01]  /*0260*/  LDG.E R22, desc[UR6][R16.64] ;  /* 0x0000000610167981 */ /* 0x000362000c1e1900 */
[----:B------:R-:W-:-:S04]  /*0270*/  IMAD.WIDE.U32 R10, R3, 0x4, R16 ;  /* 0x00000004030a7825 */ /* 0x000fc800078e0010 */
[C---:B------:R-:W-:Y:S02]  /*0280*/  IMAD.WIDE.U32 R18, R3.reuse, 0x4, R10 ;  /* 0x0000000403127825 */ /* 0x040fe400078e000a */
[----:B------:R-:W5:Y:S02]  /*0290*/  LDG.E R11, desc[UR6][R10.64] ;  /* 0x000000060a0b7981 */ /* 0x000f64000c1e1900 */
[----:B0-----:R-:W-:-:S05]  /*02a0*/  IMAD.WIDE.U32 R12, R3, 0x4, R18 ;  /* 0x00000004030c7825 */ /* 0x001fca00078e0012 */
[----:B------:R-:W5:Y:S01]  /*02b0*/  LDG.E R29, desc[UR6][R12.64] ;  /* 0x000000060c1d7981 */ /* 0x000f62000c1e1900 */
[----:B------:R-:W-:-:S03]  /*02c0*/  IMAD.WIDE.U32 R14, R3, 0x4, R12 ;  /* 0x00000004030e7825 */ /* 0x000fc600078e000c */
[----:B------:R0:W5:Y:S01]  /*02d0*/  LDG.E R10, desc[UR6][R18.64] ;  /* 0x00000006120a7981 */ /* 0x000162000c1e1900 */
[----:B-1----:R-:W-:-:S03]  /*02e0*/  IMAD.WIDE.U32 R16, R3, 0x4, R14 ;  /* 0x0000000403107825 */ /* 0x002fc600078e000e */
[----:B------:R-:W5:Y:S01]  /*02f0*/  LDG.E R14, desc[UR6][R14.64] ;  /* 0x000000060e0e7981 */ /* 0x000f62000c1e1900 */
[----:B0-----:R-:W-:-:S03]  /*0300*/  IMAD.WIDE.U32 R18, R3, 0x4, R16 ;  /* 0x0000000403127825 */ /* 0x001fc600078e0010 */
[----:B------:R0:W5:Y:S01]  /*0310*/  LDG.E R15, desc[UR6][R16.64] ;  /* 0x00000006100f7981 */ /* 0x000162000c1e1900 */
[----:B------:R-:W-:-:S03]  /*0320*/  IMAD.WIDE.U32 R20, R3, 0x4, R18 ;  /* 0x0000000403147825 */ /* 0x000fc600078e0012 */
[----:B------:R-:W5:Y:S01]  /*0330*/  LDG.E R18, desc[UR6][R18.64] ;  /* 0x0000000612127981 */ /* 0x000f62000c1e1900 */
[----:B------:R-:W-:-:S03]  /*0340*/  IMAD.WIDE.U32 R24, R3, 0x4, R20 ;  /* 0x0000000403187825 */ /* 0x000fc600078e0014 */
[----:B------:R-:W5:Y:S01]  /*0350*/  LDG.E R20, desc[UR6][R20.64] ;  /* 0x0000000614147981 */ /* 0x000f62000c1e1900 */
[----:B------:R-:W-:-:S03]  /*0360*/  IMAD.WIDE.U32 R12, R3, 0x4, R24 ;  /* 0x00000004030c7825 */ /* 0x000fc600078e0018 */
[----:B------:R-:W5:Y:S01]  /*0370*/  LDG.E R24, desc[UR6][R24.64] ;  /* 0x0000000618187981 */ /* 0x000f62000c1e1900 */
[----:B0-----:R-:W-:-:S03]  /*0380*/  IMAD.WIDE.U32 R16, R3, 0x4, R12 ;  /* 0x0000000403107825 */ /* 0x001fc600078e000c */
[----:B------:R-:W5:Y:S04]  /*0390*/  LDG.E R19, desc[UR6][R12.64] ;  /* 0x000000060c137981 */ /* 0x000f68000c1e1900 */
[----:B------:R-:W5:Y:S01]  /*03a0*/  LDG.E R16, desc[UR6][R16.64] ;  /* 0x0000000610107981 */ /* 0x000f62000c1e1900 */
[----:B------:R-:W-:-:S04]  /*03b0*/  IADD3 R9, PT, PT, R9, 0x10, RZ ;  /* 0x0000001009097810 */ /* 0x000fc80007ffe0ff */
[----:B------:R-:W-:Y:S02]  /*03c0*/  ISETP.NE.AND P1, PT, R9, RZ, PT ;  /* 0x000000ff0900720c */ /* 0x000fe40003f25270 */
[----:B------:R-:W-:Y:S01]  /*03d0*/  LEA R8, R3, R8, 0x4 ;  /* 0x0000000803087211 */ /* 0x000fe200078e20ff */
[----:B--2---:R-:W-:-:S04]  /*03e0*/  FADD R7, R4, R7 ;  /* 0x0000000704077221 */ /* 0x004fc80000000000 */
[----:B---3--:R-:W-:-:S04]  /*03f0*/  FADD R28, R7, R28 ;  /* 0x0000001c071c7221 */ /* 0x008fc80000000000 */
[----:B----4-:R-:W-:-:S04]  /*0400*/  FADD R27, R28, R27 ;  /* 0x0000001b1c1b7221 */ /* 0x010fc80000000000 */
[----:B-----5:R-:W-:-:S04]  /*0410*/  FADD R26, R27, R26 ;  /* 0x0000001a1b1a7221 */ /* 0x020fc80000000000 */
[----:B------:R-:W-:-:S04]  /*0420*/  FADD R23, R26, R23 ;  /* 0x000000171a177221 */ /* 0x000fc80000000000 */
        /* <DEDUP_REMOVED lines=10> */
[----:B------:R-:W-:Y:S01]  /*04d0*/  FADD R7, R19, R16 ;  /* 0x0000001013077221 */ /* 0x000fe20000000000 */
[----:B------:R-:W-:Y:S06]  /*04e0*/  @P1 BRA `(.L_x_2) ;  /* 0xfffffffc002c1947 */ /* 0x000fec000383ffff */
.L_x_1:
[----:B------:R-:W-:Y:S05]  /*04f0*/  @!P0 BRA `(.L_x_0) ;  /* 0x0000000000fc8947 */ /* 0x000fea0003800000 */
[----:B------:R-:W-:Y:S02]  /*0500*/  ISETP.GE.U32.AND P0, PT, R5, 0x8, PT ;  /* 0x000000080500780c */ /* 0x000fe40003f06070 */
[----:B------:R-:W-:-:S04]  /*0510*/  LOP3.LUT R22, R3, 0x7, RZ, 0xc0, !PT ;  /* 0x0000000703167812 */ /* 0x000fc800078ec0ff */
[----:B------:R-:W-:-:S07]  /*0520*/  ISETP.NE.AND P1, PT, R22, RZ, PT ;  /* 0x000000ff1600720c */ /* 0x000fce0003f25270 */
[----:B------:R-:W-:Y:S06]  /*0530*/  @!P0 BRA `(.L_x_3) ;  /* 0x00000000006c8947 */ /* 0x000fec0003800000 */
[----:B------:R-:W1:Y:S01]  /*0540*/  LDC.64 R14, c[0x0][0x388] ;  /* 0x0000e200ff0e7b82 */ /* 0x000e620000000a00 */
[----:B------:R-:W-:-:S04]  /*0550*/  IMAD R5, R6, R3, R2 ;  /* 0x0000000306057224 */ /* 0x000fc800078e0202 */
[----:B-1----:R-:W-:-:S04]  /*0560*/  IMAD.WIDE R14, R5, 0x4, R14 ;  /* 0x00000004050e7825 */ /* 0x002fc800078e020e */
[C---:B------:R-:W-:Y:S02]  /*0570*/  IMAD.WIDE.U32 R16, R3.reuse, 0x4, R14 ;  /* 0x0000000403107825 */ /* 0x040fe400078e000e */
[----:B0-----:R-:W2:Y:S02]  /*0580*/  LDG.E R14, desc[UR6][R14.64] ;  /* 0x000000060e0e7981 */ /* 0x001ea4000c1e1900 */
[C---:B------:R-:W-:Y:S02]  /*0590*/  IMAD.WIDE.U32 R18, R3.reuse, 0x4, R16 ;  /* 0x0000000403127825 */ /* 0x040fe400078e0010 */
[----:B------:R-:W3:Y:S02]  /*05a0*/  LDG.E R17, desc[UR6][R16.64] ;  /* 0x0000000610117981 */ /* 0x000ee4000c1e1900 */
[C---:B------:R-:W-:Y:S02]  /*05b0*/  IMAD.WIDE.U32 R4, R3.reuse, 0x4, R18 ;  /* 0x0000000403047825 */ /* 0x040fe400078e0012 */
[----:B------:R-:W4:Y:S02]  /*05c0*/  LDG.E R19, desc[UR6][R18.64] ;  /* 0x0000000612137981 */ /* 0x000f24000c1e1900 */
[----:B------:R-:W-:-:S02]  /*05d0*/  IMAD.WIDE.U32 R20, R3, 0x4, R4 ;  /* 0x0000000403147825 */ /* 0x000fc400078e0004 */
[----:B------:R-:W5:Y:S02]  /*05e0*/  LDG.E R5, desc[UR6][R4.64] ;  /* 0x0000000604057981 */ /* 0x000f64000c1e1900 */
[C---:B------:R-:W-:Y:S02]  /*05f0*/  IMAD.WIDE.U32 R8, R3.reuse, 0x4, R20 ;  /* 0x0000000403087825 */ /* 0x040fe400078e0014 */
[----:B------:R-:W5:Y:S02]  /*0600*/  LDG.E R21, desc[UR6][R20.64] ;  /* 0x0000000614157981 */ /* 0x000f64000c1e1900 */
[C---:B------:R-:W-:Y:S02]  /*0610*/  IMAD.WIDE.U32 R10, R3.reuse, 0x4, R8 ;  /* 0x00000004030a7825 */ /* 0x040fe400078e0008 */
[----:B------:R-:W5:Y:S02]  /*0620*/  LDG.E R9, desc[UR6][R8.64] ;  /* 0x0000000608097981 */ /* 0x000f64000c1e1900 */
[----:B------:R-:W-:-:S02]  /*0630*/  IMAD.WIDE.U32 R12, R3, 0x4, R10 ;  /* 0x00000004030c7825 */ /* 0x000fc400078e000a */
[----:B------:R-:W5:Y:S04]  /*0640*/  LDG.E R11, desc[UR6][R10.64] ;  /* 0x000000060a0b7981 */ /* 0x000f68000c1e1900 */
[----:B------:R-:W5:Y:S01]  /*0650*/  LDG.E R13, desc[UR6][R12.64] ;  /* 0x000000060c0d7981 */ /* 0x000f62000c1e1900 */
[----:B------:R-:W-:Y:S01]  /*0660*/  IADD3 R6, PT, PT, R6, 0x8, RZ ;  /* 0x0000000806067810 */ /* 0x000fe20007ffe0ff */
[----:B--2---:R-:W-:-:S04]  /*0670*/  FADD R14, R7, R14 ;  /* 0x0000000e070e7221 */ /* 0x004fc80000000000 */
[----:B---3--:R-:W-:-:S04]  /*0680*/  FADD R14, R14, R17 ;  /* 0x000000110e0e7221 */ /* 0x008fc80000000000 */
[----:B----4-:R-:W-:-:S04]  /*0690*/  FADD R14, R14, R19 ;  /* 0x000000130e0e7221 */ /* 0x010fc80000000000 */
[----:B-----5:R-:W-:-:S04]  /*06a0*/  FADD R14, R14, R5 ;  /* 0x000000050e0e7221 */ /* 0x020fc80000000000 */
[----:B------:R-:W-:-:S04]  /*06b0*/  FADD R14, R14, R21 ;  /* 0x000000150e0e7221 */ /* 0x000fc80000000000 */
[----:B------:R-:W-:-:S04]  /*06c0*/  FADD R14, R14, R9 ;  /* 0x000000090e0e7221 */ /* 0x000fc80000000000 */
[----:B------:R-:W-:-:S04]  /*06d0*/  FADD R14, R14, R11 ;  /* 0x0000000b0e0e7221 */ /* 0x000fc80000000000 */
[----:B------:R-:W-:-:S07]  /*06e0*/  FADD R7, R14, R13 ;  /* 0x0000000d0e077221 */ /* 0x000fce0000000000 */
.L_x_3:
        /* <DEDUP_REMOVED lines=12> */
[----:B------:R-:W-:Y:S02]  /*07b0*/  IMAD.WIDE.U32 R12, R3, 0x4, R10 ;  /* 0x00000004030c7825 */ /* 0x000fe400078e000a */
[----:B------:R-:W4:Y:S04]  /*07c0*/  LDG.E R10, desc[UR6][R10.64] ;  /* 0x000000060a0a7981 */ /* 0x000f28000c1e1900 */
[----:B------:R-:W5:Y:S01]  /*07d0*/  LDG.E R12, desc[UR6][R12.64] ;  /* 0x000000060c0c7981 */ /* 0x000f62000c1e1900 */
[----:B------:R-:W-:Y:S01]  /*07e0*/  IADD3 R6, PT, PT, R6, 0x4, RZ ;  /* 0x0000000406067810 */ /* 0x000fe20007ffe0ff */
[----:B--2---:R-:W-:-:S04]  /*07f0*/  FADD R7, R7, R4 ;  /* 0x0000000407077221 */ /* 0x004fc80000000000 */
[----:B---3--:R-:W-:-:S04]  /*0800*/  FADD R7, R7, R8 ;  /* 0x0000000807077221 */ /* 0x008fc80000000000 */
[----:B----4-:R-:W-:-:S04]  /*0810*/  FADD R7, R7, R10 ;  /* 0x0000000a07077221 */ /* 0x010fc80000000000 */
[----:B-----5:R-:W-:-:S07]  /*0820*/  FADD R7, R7, R12 ;  /* 0x0000000c07077221 */ /* 0x020fce0000000000 */
.L_x_4:
[----:B------:R-:W-:Y:S05]  /*0830*/  @!P1 BRA `(.L_x_0) ;  /* 0x00000000002c9947 */ /* 0x000fea0003800000 */
[----:B------:R-:W1:Y:S01]  /*0840*/  LDC.64 R8, c[0x0][0x388] ;  /* 0x0000e200ff087b82 */ /* 0x000e620000000a00 */
[----:B------:R-:W-:Y:S01]  /*0850*/  IMAD R0, R6, R3, R0 ;  /* 0x0000000306007224 */ /* 0x000fe200078e0200 */
[----:B------:R-:W-:-:S04]  /*0860*/  IADD3 R14, PT, PT, -R14, RZ, RZ ;  /* 0x000000ff0e0e7210 */ /* 0x000fc80007ffe1ff */
[----:B------:R-:W-:-:S07]  /*0870*/  IADD3 R0, PT, PT, R0, UR4, RZ ;  /* 0x0000000400007c10 */ /* 0x000fce000fffe0ff */
.L_x_5:
[----:B-1----:R-:W-:-:S06]  /*0880*/  IMAD.WIDE R4, R0, 0x4, R8 ;  /* 0x0000000400047825 */ /* 0x002fcc00078e0208 */
[----:B0-----:R-:W2:Y:S01]  /*0890*/  LDG.E R4, desc[UR6][R4.64] ;  /* 0x0000000604047981 */ /* 0x001ea2000c1e1900 */
[----:B------:R-:W-:Y:S02]  /*08a0*/  IADD3 R14, PT, PT, R14, 0x1, RZ ;  /* 0x000000010e0e7810 */ /* 0x000fe40007ffe0ff */
[----:B------:R-:W-:Y:S02]  /*08b0*/  IADD3 R0, PT, PT, R0, R3, RZ ;  /* 0x0000000300007210 */ /* 0x000fe40007ffe0ff */
[----:B------:R-:W-:Y:S01]  /*08c0*/  ISETP.NE.AND P0, PT, R14, RZ, PT ;  /* 0x000000ff0e00720c */ /* 0x000fe20003f05270 */
[----:B--2---:R-:W-:-:S12]  /*08d0*/  FADD R7, R4, R7 ;  /* 0x0000000704077221 */ /* 0x004fd80000000000 */
[----:B------:R-:W-:Y:S05]  /*08e0*/  @P0 BRA `(.L_x_5) ;  /* 0xfffffffc00e40947 */ /* 0x000fea000383ffff */
.L_x_0:
[----:B------:R-:W1:Y:S01]  /*08f0*/  LDC.64 R4, c[0x0][0x390] ;  /* 0x0000e400ff047b82 */ /* 0x000e620000000a00 */
[----:B------:R-:W2:Y:S07]  /*0900*/  LDCU UR5, c[0x0][0x3a8] ;  /* 0x00007500ff0577ac */ /* 0x000eae0008000800 */
[----:B------:R-:W3:Y:S08]  /*0910*/  LDC.64 R8, c[0x0][0x398] ;  /* 0x0000e600ff087b82 */ /* 0x000ef00000000a00 */
[----:B------:R-:W4:Y:S01]  /*0920*/  LDC.64 R10, c[0x0][0x3a0] ;  /* 0x0000e800ff0a7b82 */ /* 0x000f220000000a00 */
[----:B-1----:R-:W-:-:S05]  /*0930*/  IMAD.WIDE R4, R2, 0x4, R4 ;  /* 0x0000000402047825 */ /* 0x002fca00078e0204 */
[----:B0-----:R-:W5:Y:S04]  /*0940*/  LDG.E R0, desc[UR6][R4.64] ;  /* 0x0000000604007981 */ /* 0x001f68000c1e1900 */
[----:B------:R-:W-:Y:S01]  /*0950*/  STG.E desc[UR6][R4.64], RZ ;  /* 0x000000ff04007986 */ /* 0x000fe2000c101906 */
[----:B-----5:R-:W-:Y:S01]  /*0960*/  FADD R0, R0, R7 ;  /* 0x0000000700007221 */ /* 0x020fe20000000000 */
[----:B---3--:R-:W-:-:S04]  /*0970*/  IMAD.WIDE R6, R2, 0x4, R8 ;  /* 0x0000000402067825 */ /* 0x008fc800078e0208 */
[----:B--2---:R-:W-:-:S05]  /*0980*/  FSET.BF.GE.AND R3, R0, UR5, PT ;  /* 0x0000000500037c0a */ /* 0x004fca000b806000 */
[----:B------:R-:W-:Y:S01]  /*0990*/  FMUL R9, R0, R3 ;  /* 0x0000000300097220 */ /* 0x000fe20000400000 */
[----:B----4-:R-:W-:-:S04]  /*09a0*/  IMAD.WIDE R2, R2, 0x4, R10 ;  /* 0x0000000402027825 */ /* 0x010fc800078e020a */
[----:B------:R-:W-:Y:S04]  /*09b0*/  STG.E desc[UR6][R6.64], R9 ;  /* 0x0000000906007986 */ /* 0x000fe8000c101906 */
[----:B------:R-:W-:Y:S01]  /*09c0*/  STG.E desc[UR6][R2.64], R9 ;  /* 0x0000000902007986 */ /* 0x000fe2000c101906 */
[----:B------:R-:W-:Y:S05]  /*09d0*/  EXIT ;  /* 0x000000000000794d */ /* 0x000fea0003800000 */
.L_x_6:
[----:B------:R-:W-:-:S00]  /*09e0*/  BRA `(.L_x_6) ;  /* 0xfffffffc00fc7947 */ /* 0x000fc0000383ffff */
[----:B------:R-:W-:-:S00]  /*09f0*/  NOP ;  /* 0x0000000000007918 */ /* 0x000fc00000000000 */
        /* <DEDUP_REMOVED lines=8> */
.L_x_7:


//--------------------- .nv.shared.reserved.0     --------------------------
	.section	.nv.shared.reserved.0,"aw",@nobits
	.weak		__nv_reservedSMEM_offset_0_alias
	.size		__nv_reservedSMEM_offset_0_alias, 0, 64
	.other		__nv_reservedSMEM_offset_0_alias,@"STO_CUDA_RESERVED_SHARED STV_DEFAULT"
__nv_reservedSMEM_offset_0_alias:
	.zero		0
	.zero		64


//--------------------- .nv.constant0.MPComputeStateKernel --------------------------
	.section	.nv.constant0.MPComputeStateKernel,"a",@progbits
	.sectionflags	@""
	.align	4
.nv.constant0.MPComputeStateKernel:
	.zero		948


//--------------------- SYMBOLS --------------------------

	.type		.nv.reservedSmem.offset0,@object
	.size		.nv.reservedSmem.offset0,0x4
